	.headerflags	@"EF_CUDA_TEXMODE_UNIFIED EF_CUDA_64BIT_ADDRESS EF_CUDA_ACCELERATORS EF_CUDA_SM90 EF_CUDA_VIRTUAL_SM(EF_CUDA_SM90)"
	.elftype	@"ET_EXEC"


//--------------------- .nv.info                  --------------------------
	.section	.nv.info,"",@"SHT_CUDA_INFO"
	.align	4


	//----- nvinfo : EIATTR_REGCOUNT
	.align		4
        /*0000*/ 	.byte	0x04, 0x2f
        /*0002*/ 	.short	(.L_1 - .L_0)
	.align		4
.L_0:
        /*0004*/ 	.word	index@(triton_poi_fused_convolution_leaky_relu_32)
        /*0008*/ 	.word	0x0000000e


	//----- nvinfo : EIATTR_MIN_STACK_SIZE
	.align		4
.L_1:
        /*000c*/ 	.byte	0x04, 0x12
        /*000e*/ 	.short	(.L_3 - .L_2)
	.align		4
.L_2:
        /*0010*/ 	.word	index@(triton_poi_fused_convolution_leaky_relu_32)
        /*0014*/ 	.word	0x00000000


	//----- nvinfo : EIATTR_FRAME_SIZE
	.align		4
.L_3:
        /*0018*/ 	.byte	0x04, 0x11
        /*001a*/ 	.short	(.L_5 - .L_4)
	.align		4
.L_4:
        /*001c*/ 	.word	index@(triton_poi_fused_convolution_leaky_relu_32)
        /*0020*/ 	.word	0x00000000


	//----- nvinfo : EIATTR_MIN_STACK_SIZE
	.align		4
.L_5:
        /*0024*/ 	.byte	0x04, 0x12
        /*0026*/ 	.short	(.L_7 - .L_6)
	.align		4
.L_6:
        /*0028*/ 	.word	index@(triton_poi_fused_convolution_leaky_relu_32)
        /*002c*/ 	.word	0x00000000
.L_7:


//--------------------- .nv.info.triton_poi_fused_convolution_leaky_relu_32 --------------------------
	.section	.nv.info.triton_poi_fused_convolution_leaky_relu_32,"",@"SHT_CUDA_INFO"
	.sectionflags	@""
	.align	4


	//----- nvinfo : EIATTR_CUDA_API_VERSION
	.align		4
        /*0000*/ 	.byte	0x04, 0x37
        /*0002*/ 	.short	(.L_9 - .L_8)
.L_8:
        /*0004*/ 	.word	0x0000007c


	//----- nvinfo : EIATTR_KPARAM_INFO
	.align		4
.L_9:
        /*0008*/ 	.byte	0x04, 0x17
        /*000a*/ 	.short	(.L_11 - .L_10)
.L_10:
        /*000c*/ 	.word	0x00000000
        /*0010*/ 	.short	0x0003
        /*0012*/ 	.short	0x0018
        /*0014*/ 	.byte	0x00, 0xf0, 0x11, 0x00


	//----- nvinfo : EIATTR_KPARAM_INFO
	.align		4
.L_11:
        /*0018*/ 	.byte	0x04, 0x17
        /*001a*/ 	.short	(.L_13 - .L_12)
.L_12:
        /*001c*/ 	.word	0x00000000
        /*0020*/ 	.short	0x0002
        /*0022*/ 	.short	0x0010
        /*0024*/ 	.byte	0x00, 0xf4, 0x21, 0x00


	//----- nvinfo : EIATTR_KPARAM_INFO
	.align		4
.L_13:
        /*0028*/ 	.byte	0x04, 0x17
        /*002a*/ 	.short	(.L_15 - .L_14)
.L_14:
        /*002c*/ 	.word	0x00000000
        /*0030*/ 	.short	0x0001
        /*0032*/ 	.short	0x0008
        /*0034*/ 	.byte	0x00, 0xf4, 0x21, 0x00


	//----- nvinfo : EIATTR_KPARAM_INFO
	.align		4
.L_15:
        /*0038*/ 	.byte	0x04, 0x17
        /*003a*/ 	.short	(.L_17 - .L_16)
.L_16:
        /*003c*/ 	.word	0x00000000
        /*0040*/ 	.short	0x0000
        /*0042*/ 	.short	0x0000
        /*0044*/ 	.byte	0x00, 0xf4, 0x21, 0x00


	//----- nvinfo : EIATTR_SPARSE_MMA_MASK
	.align		4
.L_17:
        /*0048*/ 	.byte	0x03, 0x50
        /*004a*/ 	.short	0x0000


	//----- nvinfo : EIATTR_MAXREG_COUNT
	.align		4
        /*004c*/ 	.byte	0x03, 0x1b
        /*004e*/ 	.short	0x00ff


	//----- nvinfo : EIATTR_EXIT_INSTR_OFFSETS
	.align		4
        /*0050*/ 	.byte	0x04, 0x1c
        /*0052*/ 	.short	(.L_19 - .L_18)


	//   ....[0]....
.L_18:
        /*0054*/ 	.word	0x00000230


	//----- nvinfo : EIATTR_REQNTID
	.align		4
.L_19:
        /*0058*/ 	.byte	0x04, 0x10
        /*005a*/ 	.short	(.L_21 - .L_20)
.L_20:
        /*005c*/ 	.word	0x00000080
        /*0060*/ 	.word	0x00000001
        /*0064*/ 	.word	0x00000001


	//----- nvinfo : EIATTR_CBANK_PARAM_SIZE
	.align		4
.L_21:
        /*0068*/ 	.byte	0x03, 0x19
        /*006a*/ 	.short	0x001c


	//----- nvinfo : EIATTR_PARAM_CBANK
	.align		4
        /*006c*/ 	.byte	0x04, 0x0a
        /*006e*/ 	.short	(.L_23 - .L_22)
	.align		4
.L_22:
        /*0070*/ 	.word	index@(.nv.constant0.triton_poi_fused_convolution_leaky_relu_32)
        /*0074*/ 	.short	0x0210
        /*0076*/ 	.short	0x001c


	//----- nvinfo : EIATTR_SW_WAR
	.align		4
.L_23:
        /*0078*/ 	.byte	0x04, 0x36
        /*007a*/ 	.short	(.L_25 - .L_24)
.L_24:
        /*007c*/ 	.word	0x00000008
.L_25:


//--------------------- .nv.callgraph             --------------------------
	.section	.nv.callgraph,"",@"SHT_CUDA_CALLGRAPH"
	.align	4
	.sectionentsize	8
	.align		4
        /*0000*/ 	.word	0x00000000
	.align		4
        /*0004*/ 	.word	0xffffffff
	.align		4
        /*0008*/ 	.word	0x00000000
	.align		4
        /*000c*/ 	.word	0xfffffffe
	.align		4
        /*0010*/ 	.word	0x00000000
	.align		4
        /*0014*/ 	.word	0xfffffffd
	.align		4
        /*0018*/ 	.word	0x00000000
	.align		4
        /*001c*/ 	.word	0xfffffffc


//--------------------- .text.triton_poi_fused_convolution_leaky_relu_32 --------------------------
	.section	.text.triton_poi_fused_convolution_leaky_relu_32,"ax",@progbits
	.align	128
        .global         triton_poi_fused_convolution_leaky_relu_32
        .type           triton_poi_fused_convolution_leaky_relu_32,@function
        .size           triton_poi_fused_convolution_leaky_relu_32,(.L_x_1 - triton_poi_fused_convolution_leaky_relu_32)
        .other          triton_poi_fused_convolution_leaky_relu_32,@"STO_CUDA_ENTRY STV_DEFAULT"
triton_poi_fused_convolution_leaky_relu_32:
.text.triton_poi_fused_convolution_leaky_relu_32:
[----:B------:R-:W-:Y:S01]  /*0000*/  LDC R1, c[0x0][0x28] ;  /* 0x00000a00ff017b82 */ /* 0x000fe20000000800 */
[----:B------:R-:W1:Y:S07]  /*0010*/  S2R R0, SR_TID.X ;  /* 0x0000000000007919 */ /* 0x000e6e0000002100 */
[----:B------:R-:W2:Y:S01]  /*0020*/  LDC.64 R4, c[0x0][0x218] ;  /* 0x00008600ff047b82 */ /* 0x000ea20000000a00 */
[----:B------:R-:W-:Y:S01]  /*0030*/  ULDC.64 UR4, c[0x0][0x208] ;  /* 0x0000820000047ab9 */ /* 0x000fe20000000a00 */
[----:B------:R-:W-:Y:S01]  /*0040*/  ULDC.64 UR6, c[0x0][0x220] ;  /* 0x0000880000067ab9 */ /* 0x000fe20000000a00 */
[----:B------:R-:W3:Y:S05]  /*0050*/  S2R R7, SR_CTAID.X ;  /* 0x0000000000077919 */ /* 0x000eea0000002500 */
[----:B------:R-:W4:Y:S01]  /*0060*/  LDC.64 R2, c[0x0][0x210] ;  /* 0x00008400ff027b82 */ /* 0x000f220000000a00 */
[----:B-1----:R-:W-:Y:S01]  /*0070*/  IMAD.SHL.U32 R0, R0, 0x2, RZ ;  /* 0x0000000200007824 */ /* 0x002fe200078e00ff */
[----:B---3--:R-:W-:-:S04]  /*0080*/  SHF.R.S32.HI R6, RZ, 0x17, R7 ;  /* 0x00000017ff067819 */ /* 0x008fc80000011407 */
[----:B------:R-:W-:Y:S02]  /*0090*/  LOP3.LUT R0, R0, 0xfe, RZ, 0xc0, !PT ;  /* 0x000000fe00007812 */ /* 0x000fe400078ec0ff */
[----:B------:R-:W-:-:S03]  /*00a0*/  SGXT R6, R6, 0x1 ;  /* 0x000000010606781a */ /* 0x000fc60000000200 */
[----:B------:R-:W-:-:S04]  /*00b0*/  IMAD R7, R7, 0x100, R0 ;  /* 0x0000010007077824 */ /* 0x000fc800078e0200 */
[----:B----4-:R-:W-:Y:S01]  /*00c0*/  IMAD.WIDE R2, R7, 0x4, R2 ;  /* 0x0000000407027825 */ /* 0x010fe200078e0202 */
[----:B------:R-:W-:-:S04]  /*00d0*/  LEA.HI R6, R6, R7, RZ, 0x2 ;  /* 0x0000000706067211 */ /* 0x000fc800078f10ff */
[--C-:B------:R-:W-:Y:S02]  /*00e0*/  SHF.R.S32.HI R0, RZ, 0x2, R6.reuse ;  /* 0x00000002ff007819 */ /* 0x100fe40000011406 */
[----:B------:R-:W-:-:S04]  /*00f0*/  SHF.R.S32.HI R9, RZ, 0x1f, R6 ;  /* 0x0000001fff097819 */ /* 0x000fc80000011406 */
[----:B------:R-:W-:-:S04]  /*0100*/  LEA.HI R9, R9, R0, RZ, 0x9 ;  /* 0x0000000009097211 */ /* 0x000fc800078f48ff */
[----:B------:R-:W-:-:S05]  /*0110*/  LOP3.LUT R9, R9, 0xfffffe00, RZ, 0xc0, !PT ;  /* 0xfffffe0009097812 */ /* 0x000fca00078ec0ff */
[----:B------:R-:W-:-:S04]  /*0120*/  IMAD.IADD R9, R0, 0x1, -R9 ;  /* 0x0000000100097824 */ /* 0x000fc800078e0a09 */
[----:B--2---:R-:W-:Y:S02]  /*0130*/  IMAD.WIDE R4, R9, 0x4, R4 ;  /* 0x0000000409047825 */ /* 0x004fe400078e0204 */
[----:B------:R-:W2:Y:S04]  /*0140*/  LDG.E.64 R8, desc[UR4][R2.64] ;  /* 0x0000000402087981 */ /* 0x000ea8000c1e1b00 */
[----:B------:R-:W2:Y:S01]  /*0150*/  LDG.E.EL R4, desc[UR4][R4.64] ;  /* 0x0000000404047981 */ /* 0x000ea2000c2e1900 */
[----:B------:R-:W-:-:S04]  /*0160*/  IADD3 R6, P2, R7, UR6, RZ ;  /* 0x0000000607067c10 */ /* 0x000fc8000ff5e0ff */
[----:B------:R-:W-:Y:S02]  /*0170*/  LEA.HI.X.SX32 R7, R7, UR7, 0x1, P2 ;  /* 0x0000000707077c11 */ /* 0x000fe400090f0eff */
[CC--:B--2---:R-:W-:Y:S01]  /*0180*/  FSETP.GT.AND P0, PT, R9.reuse, -R4.reuse, PT ;  /* 0x800000040900720b */ /* 0x0c4fe20003f04000 */
[--C-:B------:R-:W-:Y:S01]  /*0190*/  FADD R9, R9, R4.reuse ;  /* 0x0000000409097221 */ /* 0x100fe20000000000 */
[C---:B------:R-:W-:Y:S01]  /*01a0*/  FSETP.GT.AND P1, PT, R8.reuse, -R4, PT ;  /* 0x800000040800720b */ /* 0x040fe20003f24000 */
[----:B------:R-:W-:Y:S01]  /*01b0*/  FADD R8, R8, R4 ;  /* 0x0000000408087221 */ /* 0x000fe20000000000 */
[----:B------:R-:W-:Y:S02]  /*01c0*/  SEL R11, RZ, 0x100, !P0 ;  /* 0x00000100ff0b7807 */ /* 0x000fe40004000000 */
[----:B------:R-:W-:-:S05]  /*01d0*/  SEL R0, RZ, 0x1, !P1 ;  /* 0x00000001ff007807 */ /* 0x000fca0004800000 */
[----:B------:R-:W-:Y:S02]  /*01e0*/  IMAD.IADD R11, R0, 0x1, R11 ;  /* 0x00000001000b7824 */ /* 0x000fe400078e020b */
[----:B------:R-:W-:Y:S02]  /*01f0*/  @!P0 FMUL R9, R9, 0.10000000149011611938 ;  /* 0x3dcccccd09098820 */ /* 0x000fe40000400000 */
[----:B------:R-:W-:Y:S01]  /*0200*/  @!P1 FMUL R8, R8, 0.10000000149011611938 ;  /* 0x3dcccccd08089820 */ /* 0x000fe20000400000 */
[----:B------:R-:W-:Y:S04]  /*0210*/  STG.E.U16 desc[UR4][R6.64], R11 ;  /* 0x0000000b06007986 */ /* 0x000fe8000c101504 */
[----:B------:R-:W-:Y:S01]  /*0220*/  STG.E.64 desc[UR4][R2.64], R8 ;  /* 0x0000000802007986 */ /* 0x000fe2000c101b04 */
[----:B------:R-:W-:Y:S05]  /*0230*/  EXIT ;  /* 0x000000000000794d */ /* 0x000fea0003800000 */
.L_x_0:
[----:B------:R-:W-:-:S00]  /*0240*/  BRA `(.L_x_0) ;  /* 0xfffffffc00fc7947 */ /* 0x000fc0000383ffff */
[----:B------:R-:W-:-:S00]  /*0250*/  NOP ;  /* 0x0000000000007918 */ /* 0x000fc00000000000 */
        /* <DEDUP_REMOVED lines=10> */
.L_x_1:


//--------------------- .nv.constant0.triton_poi_fused_convolution_leaky_relu_32 --------------------------
	.section	.nv.constant0.triton_poi_fused_convolution_leaky_relu_32,"a",@progbits
	.sectionflags	@""
	.align	4
.nv.constant0.triton_poi_fused_convolution_leaky_relu_32:
	.zero		556
